//
// Generated by NVIDIA NVVM Compiler
//
// Compiler Build ID: CL-36424714
// Cuda compilation tools, release 13.0, V13.0.88
// Based on NVVM 20.0.0
//

.version 9.0
.target sm_100
.address_size 64

	// .globl	_Z12saxpy_kernelifPfiS_i

.visible .entry _Z12saxpy_kernelifPfiS_i(
	.param .u32 _Z12saxpy_kernelifPfiS_i_param_0,
	.param .f32 _Z12saxpy_kernelifPfiS_i_param_1,
	.param .u64 .ptr .align 1 _Z12saxpy_kernelifPfiS_i_param_2,
	.param .u32 _Z12saxpy_kernelifPfiS_i_param_3,
	.param .u64 .ptr .align 1 _Z12saxpy_kernelifPfiS_i_param_4,
	.param .u32 _Z12saxpy_kernelifPfiS_i_param_5
)
{
	.reg .pred 	%p<2>;
	.reg .b32 	%r<10>;
	.reg .b32 	%f<5>;
	.reg .b64 	%rd<9>;

	ld.param.u32 	%r4, [_Z12saxpy_kernelifPfiS_i_param_0];
	ld.param.f32 	%f1, [_Z12saxpy_kernelifPfiS_i_param_1];
	ld.param.u64 	%rd1, [_Z12saxpy_kernelifPfiS_i_param_2];
	ld.param.u32 	%r2, [_Z12saxpy_kernelifPfiS_i_param_3];
	ld.param.u64 	%rd2, [_Z12saxpy_kernelifPfiS_i_param_4];
	ld.param.u32 	%r3, [_Z12saxpy_kernelifPfiS_i_param_5];
	mov.u32 	%r5, %ctaid.x;
	mov.u32 	%r6, %ntid.x;
	mov.u32 	%r7, %tid.x;
	mad.lo.s32 	%r1, %r5, %r6, %r7;
	setp.ge.s32 	%p1, %r1, %r4;
	@%p1 bra 	$L__BB0_2;
	cvta.to.global.u64 	%rd3, %rd1;
	cvta.to.global.u64 	%rd4, %rd2;
	mul.lo.s32 	%r8, %r2, %r1;
	mul.wide.s32 	%rd5, %r8, 4;
	add.s64 	%rd6, %rd3, %rd5;
	ld.global.f32 	%f2, [%rd6];
	mul.lo.s32 	%r9, %r3, %r1;
	mul.wide.s32 	%rd7, %r9, 4;
	add.s64 	%rd8, %rd4, %rd7;
	ld.global.f32 	%f3, [%rd8];
	fma.rn.f32 	%f4, %f1, %f2, %f3;
	st.global.f32 	[%rd8], %f4;
$L__BB0_2:
	ret;

}
	// .globl	_Z12daxpy_kernelidPdiS_i
.visible .entry _Z12daxpy_kernelidPdiS_i(
	.param .u32 _Z12daxpy_kernelidPdiS_i_param_0,
	.param .f64 _Z12daxpy_kernelidPdiS_i_param_1,
	.param .u64 .ptr .align 1 _Z12daxpy_kernelidPdiS_i_param_2,
	.param .u32 _Z12daxpy_kernelidPdiS_i_param_3,
	.param .u64 .ptr .align 1 _Z12daxpy_kernelidPdiS_i_param_4,
	.param .u32 _Z12daxpy_kernelidPdiS_i_param_5
)
{
	.reg .pred 	%p<2>;
	.reg .b32 	%r<10>;
	.reg .b64 	%rd<9>;
	.reg .b64 	%fd<5>;

	ld.param.u32 	%r4, [_Z12daxpy_kernelidPdiS_i_param_0];
	ld.param.f64 	%fd1, [_Z12daxpy_kernelidPdiS_i_param_1];
	ld.param.u64 	%rd1, [_Z12daxpy_kernelidPdiS_i_param_2];
	ld.param.u32 	%r2, [_Z12daxpy_kernelidPdiS_i_param_3];
	ld.param.u64 	%rd2, [_Z12daxpy_kernelidPdiS_i_param_4];
	ld.param.u32 	%r3, [_Z12daxpy_kernelidPdiS_i_param_5];
	mov.u32 	%r5, %ctaid.x;
	mov.u32 	%r6, %ntid.x;
	mov.u32 	%r7, %tid.x;
	mad.lo.s32 	%r1, %r5, %r6, %r7;
	setp.ge.s32 	%p1, %r1, %r4;
	@%p1 bra 	$L__BB1_2;
	cvta.to.global.u64 	%rd3, %rd1;
	cvta.to.global.u64 	%rd4, %rd2;
	mul.lo.s32 	%r8, %r2, %r1;
	mul.wide.s32 	%rd5, %r8, 8;
	add.s64 	%rd6, %rd3, %rd5;
	ld.global.f64 	%fd2, [%rd6];
	mul.lo.s32 	%r9, %r3, %r1;
	mul.wide.s32 	%rd7, %r9, 8;
	add.s64 	%rd8, %rd4, %rd7;
	ld.global.f64 	%fd3, [%rd8];
	fma.rn.f64 	%fd4, %fd1, %fd2, %fd3;
	st.global.f64 	[%rd8], %fd4;
$L__BB1_2:
	ret;

}


// ===== COMPILED SASS (sm_100) =====

	.target	sm_100

	.elftype	@"ET_EXEC"


//--------------------- .note.nv.tkinfo           --------------------------
	.section	.note.nv.tkinfo,"",@"SHT_NOTE"
	.sectionflags	@"SHF_NOTE_NV_TKINFO"
	.tkinfo
        /*0018*/ 	.word	0x00000002
        /*0030*/ 	.string	""
        /*0030*/ 	.string	"ptxas"
        /*0030*/ 	.string	"Cuda compilation tools, release 13.0, V13.0.88"
        /*0030*/ 	.string	"Build cuda_13.0.r13.0/compiler.36424714_0"
        /*0030*/ 	.string	"-arch sm_100 -m 64 "



//--------------------- .note.nv.cuinfo           --------------------------
	.section	.note.nv.cuinfo,"",@"SHT_NOTE"
	.sectionflags	@"SHF_NOTE_NV_CUINFO"
        /*0018*/ 	.short	0x0002
        /*001a*/ 	.short	0x0064
        /*001c*/ 	.short	0x0082
	.zero		2


//--------------------- .nv.info                  --------------------------
	.section	.nv.info,"",@"SHT_CUDA_INFO"
	.align	4


	//----- nvinfo : EIATTR_REGCOUNT
	.align		4
        /*0000*/ 	.byte	0x04, 0x2f
        /*0002*/ 	.short	(.L_1 - .L_0)
	.align		4
.L_0:
        /*0004*/ 	.word	index@(_Z12saxpy_kernelifPfiS_i)
        /*0008*/ 	.word	0x0000000c


	//----- nvinfo : EIATTR_FRAME_SIZE
	.align		4
.L_1:
        /*000c*/ 	.byte	0x04, 0x11
        /*000e*/ 	.short	(.L_3 - .L_2)
	.align		4
.L_2:
        /*0010*/ 	.word	index@(_Z12saxpy_kernelifPfiS_i)
        /*0014*/ 	.word	0x00000000


	//----- nvinfo : EIATTR_REGCOUNT
	.align		4
.L_3:
        /*0018*/ 	.byte	0x04, 0x2f
        /*001a*/ 	.short	(.L_5 - .L_4)
	.align		4
.L_4:
        /*001c*/ 	.word	index@(_Z12daxpy_kernelidPdiS_i)
        /*0020*/ 	.word	0x0000000c


	//----- nvinfo : EIATTR_FRAME_SIZE
	.align		4
.L_5:
        /*0024*/ 	.byte	0x04, 0x11
        /*0026*/ 	.short	(.L_7 - .L_6)
	.align		4
.L_6:
        /*0028*/ 	.word	index@(_Z12daxpy_kernelidPdiS_i)
        /*002c*/ 	.word	0x00000000


	//----- nvinfo : EIATTR_MIN_STACK_SIZE
	.align		4
.L_7:
        /*0030*/ 	.byte	0x04, 0x12
        /*0032*/ 	.short	(.L_9 - .L_8)
	.align		4
.L_8:
        /*0034*/ 	.word	index@(_Z12daxpy_kernelidPdiS_i)
        /*0038*/ 	.word	0x00000000


	//----- nvinfo : EIATTR_MIN_STACK_SIZE
	.align		4
.L_9:
        /*003c*/ 	.byte	0x04, 0x12
        /*003e*/ 	.short	(.L_11 - .L_10)
	.align		4
.L_10:
        /*0040*/ 	.word	index@(_Z12saxpy_kernelifPfiS_i)
        /*0044*/ 	.word	0x00000000
.L_11:


//--------------------- .nv.compat                --------------------------
	.section	.nv.compat,"",@"SHT_CUDA_COMPAT_INFO"
	.align	4
        /*0000*/ 	.byte	0x02, 0x09, 0x00, 0x00, 0x02, 0x02, 0x01, 0x00, 0x02, 0x05, 0x05, 0x00, 0x03, 0x07, 0x01, 0x01
        /*0010*/ 	.byte	0x02, 0x03, 0x00, 0x00, 0x02, 0x06, 0x01, 0x00, 0x04, 0x0b, 0x08, 0x00, 0x01, 0x00, 0x00, 0x00
        /*0020*/ 	.byte	0x00, 0x00, 0x00, 0x00


//--------------------- .nv.info._Z12daxpy_kernelidPdiS_i --------------------------
	.section	.nv.info._Z12daxpy_kernelidPdiS_i,"",@"SHT_CUDA_INFO"
	.sectionflags	@""
	.align	4


	//----- nvinfo : EIATTR_CUDA_API_VERSION
	.align		4
        /*0000*/ 	.byte	0x04, 0x37
        /*0002*/ 	.short	(.L_13 - .L_12)
.L_12:
        /*0004*/ 	.word	0x00000082


	//----- nvinfo : EIATTR_KPARAM_INFO
	.align		4
.L_13:
        /*0008*/ 	.byte	0x04, 0x17
        /*000a*/ 	.short	(.L_15 - .L_14)
.L_14:
        /*000c*/ 	.word	0x00000000
        /*0010*/ 	.short	0x0005
        /*0012*/ 	.short	0x0028
        /*0014*/ 	.byte	0x00, 0xf0, 0x11, 0x00


	//----- nvinfo : EIATTR_KPARAM_INFO
	.align		4
.L_15:
        /*0018*/ 	.byte	0x04, 0x17
        /*001a*/ 	.short	(.L_17 - .L_16)
.L_16:
        /*001c*/ 	.word	0x00000000
        /*0020*/ 	.short	0x0004
        /*0022*/ 	.short	0x0020
        /*0024*/ 	.byte	0x00, 0xf5, 0x21, 0x00


	//----- nvinfo : EIATTR_KPARAM_INFO
	.align		4
.L_17:
        /*0028*/ 	.byte	0x04, 0x17
        /*002a*/ 	.short	(.L_19 - .L_18)
.L_18:
        /*002c*/ 	.word	0x00000000
        /*0030*/ 	.short	0x0003
        /*0032*/ 	.short	0x0018
        /*0034*/ 	.byte	0x00, 0xf0, 0x11, 0x00


	//----- nvinfo : EIATTR_KPARAM_INFO
	.align		4
.L_19:
        /*0038*/ 	.byte	0x04, 0x17
        /*003a*/ 	.short	(.L_21 - .L_20)
.L_20:
        /*003c*/ 	.word	0x00000000
        /*0040*/ 	.short	0x0002
        /*0042*/ 	.short	0x0010
        /*0044*/ 	.byte	0x00, 0xf5, 0x21, 0x00


	//----- nvinfo : EIATTR_KPARAM_INFO
	.align		4
.L_21:
        /*0048*/ 	.byte	0x04, 0x17
        /*004a*/ 	.short	(.L_23 - .L_22)
.L_22:
        /*004c*/ 	.word	0x00000000
        /*0050*/ 	.short	0x0001
        /*0052*/ 	.short	0x0008
        /*0054*/ 	.byte	0x00, 0xf0, 0x21, 0x00


	//----- nvinfo : EIATTR_KPARAM_INFO
	.align		4
.L_23:
        /*0058*/ 	.byte	0x04, 0x17
        /*005a*/ 	.short	(.L_25 - .L_24)
.L_24:
        /*005c*/ 	.word	0x00000000
        /*0060*/ 	.short	0x0000
        /*0062*/ 	.short	0x0000
        /*0064*/ 	.byte	0x00, 0xf0, 0x11, 0x00


	//----- nvinfo : EIATTR_SPARSE_MMA_MASK
	.align		4
.L_25:
        /*0068*/ 	.byte	0x03, 0x50
        /*006a*/ 	.short	0x0000


	//----- nvinfo : EIATTR_MAXREG_COUNT
	.align		4
        /*006c*/ 	.byte	0x03, 0x1b
        /*006e*/ 	.short	0x00ff


	//----- nvinfo : EIATTR_MERCURY_ISA_VERSION
	.align		4
        /*0070*/ 	.byte	0x03, 0x5f
        /*0072*/ 	.short	0x0101


	//----- nvinfo : EIATTR_VRC_CTA_INIT_COUNT
	.align		4
        /*0074*/ 	.byte	0x02, 0x4a
	.zero		1
	.zero		1


	//----- nvinfo : EIATTR_EXIT_INSTR_OFFSETS
	.align		4
        /*0078*/ 	.byte	0x04, 0x1c
        /*007a*/ 	.short	(.L_27 - .L_26)


	//   ....[0]....
.L_26:
        /*007c*/ 	.word	0x00000070


	//   ....[1]....
        /*0080*/ 	.word	0x00000160


	//----- nvinfo : EIATTR_CBANK_PARAM_SIZE
	.align		4
.L_27:
        /*0084*/ 	.byte	0x03, 0x19
        /*0086*/ 	.short	0x002c


	//----- nvinfo : EIATTR_PARAM_CBANK
	.align		4
        /*0088*/ 	.byte	0x04, 0x0a
        /*008a*/ 	.short	(.L_29 - .L_28)
	.align		4
.L_28:
        /*008c*/ 	.word	index@(.nv.constant0._Z12daxpy_kernelidPdiS_i)
        /*0090*/ 	.short	0x0380
        /*0092*/ 	.short	0x002c


	//----- nvinfo : EIATTR_SW_WAR
	.align		4
.L_29:
        /*0094*/ 	.byte	0x04, 0x36
        /*0096*/ 	.short	(.L_31 - .L_30)
.L_30:
        /*0098*/ 	.word	0x00000008
.L_31:


//--------------------- .nv.info._Z12saxpy_kernelifPfiS_i --------------------------
	.section	.nv.info._Z12saxpy_kernelifPfiS_i,"",@"SHT_CUDA_INFO"
	.sectionflags	@""
	.align	4


	//----- nvinfo : EIATTR_CUDA_API_VERSION
	.align		4
        /*0000*/ 	.byte	0x04, 0x37
        /*0002*/ 	.short	(.L_33 - .L_32)
.L_32:
        /*0004*/ 	.word	0x00000082


	//----- nvinfo : EIATTR_KPARAM_INFO
	.align		4
.L_33:
        /*0008*/ 	.byte	0x04, 0x17
        /*000a*/ 	.short	(.L_35 - .L_34)
.L_34:
        /*000c*/ 	.word	0x00000000
        /*0010*/ 	.short	0x0005
        /*0012*/ 	.short	0x0020
        /*0014*/ 	.byte	0x00, 0xf0, 0x11, 0x00


	//----- nvinfo : EIATTR_KPARAM_INFO
	.align		4
.L_35:
        /*0018*/ 	.byte	0x04, 0x17
        /*001a*/ 	.short	(.L_37 - .L_36)
.L_36:
        /*001c*/ 	.word	0x00000000
        /*0020*/ 	.short	0x0004
        /*0022*/ 	.short	0x0018
        /*0024*/ 	.byte	0x00, 0xf5, 0x21, 0x00


	//----- nvinfo : EIATTR_KPARAM_INFO
	.align		4
.L_37:
        /*0028*/ 	.byte	0x04, 0x17
        /*002a*/ 	.short	(.L_39 - .L_38)
.L_38:
        /*002c*/ 	.word	0x00000000
        /*0030*/ 	.short	0x0003
        /*0032*/ 	.short	0x0010
        /*0034*/ 	.byte	0x00, 0xf0, 0x11, 0x00


	//----- nvinfo : EIATTR_KPARAM_INFO
	.align		4
.L_39:
        /*0038*/ 	.byte	0x04, 0x17
        /*003a*/ 	.short	(.L_41 - .L_40)
.L_40:
        /*003c*/ 	.word	0x00000000
        /*0040*/ 	.short	0x0002
        /*0042*/ 	.short	0x0008
        /*0044*/ 	.byte	0x00, 0xf5, 0x21, 0x00


	//----- nvinfo : EIATTR_KPARAM_INFO
	.align		4
.L_41:
        /*0048*/ 	.byte	0x04, 0x17
        /*004a*/ 	.short	(.L_43 - .L_42)
.L_42:
        /*004c*/ 	.word	0x00000000
        /*0050*/ 	.short	0x0001
        /*0052*/ 	.short	0x0004
        /*0054*/ 	.byte	0x00, 0xf0, 0x11, 0x00


	//----- nvinfo : EIATTR_KPARAM_INFO
	.align		4
.L_43:
        /*0058*/ 	.byte	0x04, 0x17
        /*005a*/ 	.short	(.L_45 - .L_44)
.L_44:
        /*005c*/ 	.word	0x00000000
        /*0060*/ 	.short	0x0000
        /*0062*/ 	.short	0x0000
        /*0064*/ 	.byte	0x00, 0xf0, 0x11, 0x00


	//----- nvinfo : EIATTR_SPARSE_MMA_MASK
	.align		4
.L_45:
        /*0068*/ 	.byte	0x03, 0x50
        /*006a*/ 	.short	0x0000


	//----- nvinfo : EIATTR_MAXREG_COUNT
	.align		4
        /*006c*/ 	.byte	0x03, 0x1b
        /*006e*/ 	.short	0x00ff


	//----- nvinfo : EIATTR_MERCURY_ISA_VERSION
	.align		4
        /*0070*/ 	.byte	0x03, 0x5f
        /*0072*/ 	.short	0x0101


	//----- nvinfo : EIATTR_VRC_CTA_INIT_COUNT
	.align		4
        /*0074*/ 	.byte	0x02, 0x4a
	.zero		1
	.zero		1


	//----- nvinfo : EIATTR_EXIT_INSTR_OFFSETS
	.align		4
        /*0078*/ 	.byte	0x04, 0x1c
        /*007a*/ 	.short	(.L_47 - .L_46)


	//   ....[0]....
.L_46:
        /*007c*/ 	.word	0x00000070


	//   ....[1]....
        /*0080*/ 	.word	0x00000160


	//----- nvinfo : EIATTR_CBANK_PARAM_SIZE
	.align		4
.L_47:
        /*0084*/ 	.byte	0x03, 0x19
        /*0086*/ 	.short	0x0024


	//----- nvinfo : EIATTR_PARAM_CBANK
	.align		4
        /*0088*/ 	.byte	0x04, 0x0a
        /*008a*/ 	.short	(.L_49 - .L_48)
	.align		4
.L_48:
        /*008c*/ 	.word	index@(.nv.constant0._Z12saxpy_kernelifPfiS_i)
        /*0090*/ 	.short	0x0380
        /*0092*/ 	.short	0x0024


	//----- nvinfo : EIATTR_SW_WAR
	.align		4
.L_49:
        /*0094*/ 	.byte	0x04, 0x36
        /*0096*/ 	.short	(.L_51 - .L_50)
.L_50:
        /*0098*/ 	.word	0x00000008
.L_51:


//--------------------- .nv.callgraph             --------------------------
	.section	.nv.callgraph,"",@"SHT_CUDA_CALLGRAPH"
	.align	4
	.sectionentsize	8
	.align		4
        /*0000*/ 	.word	0x00000000
	.align		4
        /*0004*/ 	.word	0xffffffff
	.align		4
        /*0008*/ 	.word	0x00000000
	.align		4
        /*000c*/ 	.word	0xfffffffe
	.align		4
        /*0010*/ 	.word	0x00000000
	.align		4
        /*0014*/ 	.word	0xfffffffd
	.align		4
        /*0018*/ 	.word	0x00000000
	.align		4
        /*001c*/ 	.word	0xfffffffc


//--------------------- .text._Z12daxpy_kernelidPdiS_i --------------------------
	.section	.text._Z12daxpy_kernelidPdiS_i,"ax",@progbits
	.align	128
        .global         _Z12daxpy_kernelidPdiS_i
        .type           _Z12daxpy_kernelidPdiS_i,@function
        .size           _Z12daxpy_kernelidPdiS_i,(.L_x_2 - _Z12daxpy_kernelidPdiS_i)
        .other          _Z12daxpy_kernelidPdiS_i,@"STO_CUDA_ENTRY STV_DEFAULT"
_Z12daxpy_kernelidPdiS_i:
.text._Z12daxpy_kernelidPdiS_i:
[----:B------:R-:W-:Y:S01]  /*0000*/  LDC R1, c[0x0][0x37c] ;  /* 0x0000df00ff017b82 */ /* 0x000fe20000000800 */
[----:B------:R-:W0:Y:S07]  /*0010*/  S2R R3, SR_TID.X ;  /* 0x0000000000037919 */ /* 0x000e2e0000002100 */
[----:B------:R-:W0:Y:S01]  /*0020*/  S2UR UR4, SR_CTAID.X ;  /* 0x00000000000479c3 */ /* 0x000e220000002500 */
[----:B------:R-:W1:Y:S07]  /*0030*/  LDCU UR5, c[0x0][0x380] ;  /* 0x00007000ff0577ac */ /* 0x000e6e0008000800 */
[----:B------:R-:W0:Y:S02]  /*0040*/  LDC R0, c[0x0][0x360] ;  /* 0x0000d800ff007b82 */ /* 0x000e240000000800 */
[----:B0-----:R-:W-:-:S05]  /*0050*/  IMAD R0, R0, UR4, R3 ;  /* 0x0000000400007c24 */ /* 0x001fca000f8e0203 */
[----:B-1----:R-:W-:-:S13]  /*0060*/  ISETP.GE.AND P0, PT, R0, UR5, PT ;  /* 0x0000000500007c0c */ /* 0x002fda000bf06270 */
[----:B------:R-:W-:Y:S05]  /*0070*/  @P0 EXIT ;  /* 0x000000000000094d */ /* 0x000fea0003800000 */
[----:B------:R-:W0:Y:S01]  /*0080*/  LDC.64 R2, c[0x0][0x390] ;  /* 0x0000e400ff027b82 */ /* 0x000e220000000a00 */
[----:B------:R-:W1:Y:S01]  /*0090*/  LDCU UR6, c[0x0][0x398] ;  /* 0x00007300ff0677ac */ /* 0x000e620008000800 */
[----:B------:R-:W2:Y:S06]  /*00a0*/  LDCU UR7, c[0x0][0x3a8] ;  /* 0x00007500ff0777ac */ /* 0x000eac0008000800 */
[----:B------:R-:W3:Y:S01]  /*00b0*/  LDC.64 R4, c[0x0][0x3a0] ;  /* 0x0000e800ff047b82 */ /* 0x000ee20000000a00 */
[----:B------:R-:W4:Y:S01]  /*00c0*/  LDCU.64 UR4, c[0x0][0x358] ;  /* 0x00006b00ff0477ac */ /* 0x000f220008000a00 */
[----:B-1----:R-:W-:-:S02]  /*00d0*/  IMAD R7, R0, UR6, RZ ;  /* 0x0000000600077c24 */ /* 0x002fc4000f8e02ff */
[----:B--2---:R-:W-:Y:S01]  /*00e0*/  IMAD R9, R0, UR7, RZ ;  /* 0x0000000700097c24 */ /* 0x004fe2000f8e02ff */
[----:B------:R-:W1:Y:S01]  /*00f0*/  LDCU.64 UR6, c[0x0][0x388] ;  /* 0x00007100ff0677ac */ /* 0x000e620008000a00 */
[----:B0-----:R-:W-:-:S06]  /*0100*/  IMAD.WIDE R2, R7, 0x8, R2 ;  /* 0x0000000807027825 */ /* 0x001fcc00078e0202 */
[----:B----4-:R-:W1:Y:S01]  /*0110*/  LDG.E.64 R2, desc[UR4][R2.64] ;  /* 0x0000000402027981 */ /* 0x010e62000c1e1b00 */
[----:B---3--:R-:W-:-:S05]  /*0120*/  IMAD.WIDE R4, R9, 0x8, R4 ;  /* 0x0000000809047825 */ /* 0x008fca00078e0204 */
[----:B------:R-:W1:Y:S02]  /*0130*/  LDG.E.64 R6, desc[UR4][R4.64] ;  /* 0x0000000404067981 */ /* 0x000e64000c1e1b00 */
[----:B-1----:R-:W-:-:S07]  /*0140*/  DFMA R6, R2, UR6, R6 ;  /* 0x0000000602067c2b */ /* 0x002fce0008000006 */
[----:B------:R-:W-:Y:S01]  /*0150*/  STG.E.64 desc[UR4][R4.64], R6 ;  /* 0x0000000604007986 */ /* 0x000fe2000c101b04 */
[----:B------:R-:W-:Y:S05]  /*0160*/  EXIT ;  /* 0x000000000000794d */ /* 0x000fea0003800000 */
.L_x_0:
[----:B------:R-:W-:-:S00]  /*0170*/  BRA `(.L_x_0) ;  /* 0xfffffffc00fc7947 */ /* 0x000fc0000383ffff */
[----:B------:R-:W-:-:S00]  /*0180*/  NOP ;  /* 0x0000000000007918 */ /* 0x000fc00000000000 */
[----:B------:R-:W-:-:S00]  /*0190*/  NOP ;  /* 0x0000000000007918 */ /* 0x000fc00000000000 */
[----:B------:R-:W-:-:S00]  /*01a0*/  NOP ;  /* 0x0000000000007918 */ /* 0x000fc00000000000 */
[----:B------:R-:W-:-:S00]  /*01b0*/  NOP ;  /* 0x0000000000007918 */ /* 0x000fc00000000000 */
[----:B------:R-:W-:-:S00]  /*01c0*/  NOP ;  /* 0x0000000000007918 */ /* 0x000fc00000000000 */
[----:B------:R-:W-:-:S00]  /*01d0*/  NOP ;  /* 0x0000000000007918 */ /* 0x000fc00000000000 */
[----:B------:R-:W-:-:S00]  /*01e0*/  NOP ;  /* 0x0000000000007918 */ /* 0x000fc00000000000 */
[----:B------:R-:W-:-:S00]  /*01f0*/  NOP ;  /* 0x0000000000007918 */ /* 0x000fc00000000000 */
.L_x_2:


//--------------------- .text._Z12saxpy_kernelifPfiS_i --------------------------
	.section	.text._Z12saxpy_kernelifPfiS_i,"ax",@progbits
	.align	128
        .global         _Z12saxpy_kernelifPfiS_i
        .type           _Z12saxpy_kernelifPfiS_i,@function
        .size           _Z12saxpy_kernelifPfiS_i,(.L_x_3 - _Z12saxpy_kernelifPfiS_i)
        .other          _Z12saxpy_kernelifPfiS_i,@"STO_CUDA_ENTRY STV_DEFAULT"
_Z12saxpy_kernelifPfiS_i:
.text._Z12saxpy_kernelifPfiS_i:
        /* <DEDUP_REMOVED lines=13> */
[C---:B-1----:R-:W-:Y:S01]  /*00d0*/  IMAD R7, R0.reuse, UR6, RZ ;  /* 0x0000000600077c24 */ /* 0x042fe2000f8e02ff */
[----:B------:R-:W1:Y:S01]  /*00e0*/  LDCU UR6, c[0x0][0x384] ;  /* 0x00007080ff0677ac */ /* 0x000e620008000800 */
[----:B--2---:R-:W-:-:S02]  /*00f0*/  IMAD R9, R0, UR7, RZ ;  /* 0x0000000700097c24 */ /* 0x004fc4000f8e02ff */
[----:B0-----:R-:W-:-:S06]  /*0100*/  IMAD.WIDE R2, R7, 0x4, R2 ;  /* 0x0000000407027825 */ /* 0x001fcc00078e0202 */
[----:B----4-:R-:W1:Y:S01]  /*0110*/  LDG.E R2, desc[UR4][R2.64] ;  /* 0x0000000402027981 */ /* 0x010e62000c1e1900 */
[----:B---3--:R-:W-:-:S05]  /*0120*/  IMAD.WIDE R4, R9, 0x4, R4 ;  /* 0x0000000409047825 */ /* 0x008fca00078e0204 */
[----:B------:R-:W1:Y:S02]  /*0130*/  LDG.E R7, desc[UR4][R4.64] ;  /* 0x0000000404077981 */ /* 0x000e64000c1e1900 */
[----:B-1----:R-:W-:-:S05]  /*0140*/  FFMA R7, R2, UR6, R7 ;  /* 0x0000000602077c23 */ /* 0x002fca0008000007 */
[----:B------:R-:W-:Y:S01]  /*0150*/  STG.E desc[UR4][R4.64], R7 ;  /* 0x0000000704007986 */ /* 0x000fe2000c101904 */
[----:B------:R-:W-:Y:S05]  /*0160*/  EXIT ;  /* 0x000000000000794d */ /* 0x000fea0003800000 */
.L_x_1:
        /* <DEDUP_REMOVED lines=9> */
.L_x_3:


//--------------------- .nv.shared.reserved.0     --------------------------
	.section	.nv.shared.reserved.0,"aw",@nobits
	.weak		__nv_reservedSMEM_offset_0_alias
	.size		__nv_reservedSMEM_offset_0_alias, 0, 64
	.other		__nv_reservedSMEM_offset_0_alias,@"STO_CUDA_RESERVED_SHARED STV_DEFAULT"
__nv_reservedSMEM_offset_0_alias:
	.zero		0
	.zero		64


//--------------------- .nv.constant0._Z12daxpy_kernelidPdiS_i --------------------------
	.section	.nv.constant0._Z12daxpy_kernelidPdiS_i,"a",@progbits
	.sectionflags	@""
	.align	4
.nv.constant0._Z12daxpy_kernelidPdiS_i:
	.zero		940


//--------------------- .nv.constant0._Z12saxpy_kernelifPfiS_i --------------------------
	.section	.nv.constant0._Z12saxpy_kernelifPfiS_i,"a",@progbits
	.sectionflags	@""
	.align	4
.nv.constant0._Z12saxpy_kernelifPfiS_i:
	.zero		932


//--------------------- SYMBOLS --------------------------

	.type		.nv.reservedSmem.offset0,@object
	.size		.nv.reservedSmem.offset0,0x4
